//
// Generated by NVIDIA NVVM Compiler
//
// Compiler Build ID: CL-36424714
// Cuda compilation tools, release 13.0, V13.0.88
// Based on NVVM 20.0.0
//

.version 9.0
.target sm_100
.address_size 64

	// .globl	bit_linear_forward

.visible .entry bit_linear_forward(
	.param .u64 .ptr .align 1 bit_linear_forward_param_0,
	.param .u64 .ptr .align 1 bit_linear_forward_param_1,
	.param .u64 .ptr .align 1 bit_linear_forward_param_2,
	.param .f32 bit_linear_forward_param_3,
	.param .u32 bit_linear_forward_param_4,
	.param .u32 bit_linear_forward_param_5,
	.param .u32 bit_linear_forward_param_6
)
{
	.reg .pred 	%p<49>;
	.reg .b16 	%rs<6>;
	.reg .b32 	%r<80>;
	.reg .b32 	%f<117>;
	.reg .b64 	%rd<21>;

	ld.param.u64 	%rd11, [bit_linear_forward_param_0];
	ld.param.u64 	%rd12, [bit_linear_forward_param_1];
	ld.param.u64 	%rd10, [bit_linear_forward_param_2];
	ld.param.f32 	%f86, [bit_linear_forward_param_3];
	ld.param.u32 	%r29, [bit_linear_forward_param_4];
	ld.param.u32 	%r27, [bit_linear_forward_param_5];
	ld.param.u32 	%r28, [bit_linear_forward_param_6];
	cvta.to.global.u64 	%rd1, %rd11;
	cvta.to.global.u64 	%rd2, %rd12;
	mov.u32 	%r30, %ctaid.y;
	mov.u32 	%r31, %ntid.y;
	mov.u32 	%r32, %tid.y;
	mad.lo.s32 	%r1, %r30, %r31, %r32;
	mov.u32 	%r33, %ctaid.x;
	mov.u32 	%r34, %ntid.x;
	mov.u32 	%r35, %tid.x;
	mad.lo.s32 	%r2, %r33, %r34, %r35;
	setp.ge.s32 	%p1, %r1, %r28;
	setp.ge.s32 	%p2, %r2, %r29;
	or.pred  	%p3, %p2, %p1;
	@%p3 bra 	$L__BB0_89;
	mul.lo.s32 	%r3, %r27, %r2;
	shr.s32 	%r36, %r27, 31;
	shr.u32 	%r37, %r36, 30;
	add.s32 	%r38, %r27, %r37;
	shr.s32 	%r4, %r38, 2;
	mul.lo.s32 	%r5, %r4, %r1;
	setp.lt.s32 	%p4, %r27, 4;
	mov.f32 	%f108, 0f00000000;
	@%p4 bra 	$L__BB0_88;
	add.s32 	%r40, %r4, -1;
	and.b32  	%r6, %r4, 3;
	setp.lt.u32 	%p5, %r40, 3;
	mov.f32 	%f108, 0f00000000;
	mov.b32 	%r77, 0;
	@%p5 bra 	$L__BB0_69;
	and.b32  	%r77, %r4, 536870908;
	neg.s32 	%r76, %r77;
	mov.f32 	%f108, 0f00000000;
	mov.u32 	%r74, %r5;
	mov.u32 	%r75, %r3;
$L__BB0_4:
	cvt.u64.u32 	%rd13, %r74;
	add.s64 	%rd3, %rd2, %rd13;
	ld.global.nc.u8 	%rs1, [%rd3];
	cvt.u32.u8 	%r12, %rs1;
	and.b32  	%r41, %r12, 3;
	mul.wide.s32 	%rd14, %r75, 4;
	add.s64 	%rd4, %rd1, %rd14;
	ld.global.nc.f32 	%f2, [%rd4];
	setp.eq.s32 	%p6, %r41, 2;
	@%p6 bra 	$L__BB0_7;
	setp.ne.s32 	%p7, %r41, 1;
	@%p7 bra 	$L__BB0_8;
	add.f32 	%f108, %f108, %f2;
	bra.uni 	$L__BB0_8;
$L__BB0_7:
	sub.f32 	%f108, %f108, %f2;
$L__BB0_8:
	shr.u32 	%r43, %r12, 2;
	and.b32  	%r42, %r43, 3;
	ld.global.nc.f32 	%f6, [%rd4+4];
	setp.eq.s32 	%p8, %r42, 1;
	@%p8 bra 	$L__BB0_11;
	setp.ne.s32 	%p9, %r42, 2;
	@%p9 bra 	$L__BB0_12;
	sub.f32 	%f108, %f108, %f6;
	bra.uni 	$L__BB0_12;
$L__BB0_11:
	add.f32 	%f108, %f108, %f6;
$L__BB0_12:
	shr.u32 	%r45, %r12, 4;
	and.b32  	%r44, %r45, 3;
	ld.global.nc.f32 	%f10, [%rd4+8];
	setp.eq.s32 	%p10, %r44, 1;
	@%p10 bra 	$L__BB0_15;
	setp.ne.s32 	%p11, %r44, 2;
	@%p11 bra 	$L__BB0_16;
	sub.f32 	%f108, %f108, %f10;
	bra.uni 	$L__BB0_16;
$L__BB0_15:
	add.f32 	%f108, %f108, %f10;
$L__BB0_16:
	shr.u32 	%r46, %r12, 6;
	ld.global.nc.f32 	%f14, [%rd4+12];
	setp.eq.s32 	%p12, %r46, 1;
	@%p12 bra 	$L__BB0_19;
	setp.ne.s32 	%p13, %r46, 2;
	@%p13 bra 	$L__BB0_20;
	sub.f32 	%f108, %f108, %f14;
	bra.uni 	$L__BB0_20;
$L__BB0_19:
	add.f32 	%f108, %f108, %f14;
$L__BB0_20:
	ld.global.nc.u8 	%rs2, [%rd3+1];
	cvt.u32.u8 	%r13, %rs2;
	and.b32  	%r47, %r13, 3;
	ld.global.nc.f32 	%f18, [%rd4+16];
	setp.eq.s32 	%p14, %r47, 1;
	@%p14 bra 	$L__BB0_23;
	setp.ne.s32 	%p15, %r47, 2;
	@%p15 bra 	$L__BB0_24;
	sub.f32 	%f108, %f108, %f18;
	bra.uni 	$L__BB0_24;
$L__BB0_23:
	add.f32 	%f108, %f108, %f18;
$L__BB0_24:
	shr.u32 	%r49, %r13, 2;
	and.b32  	%r48, %r49, 3;
	ld.global.nc.f32 	%f22, [%rd4+20];
	setp.eq.s32 	%p16, %r48, 1;
	@%p16 bra 	$L__BB0_27;
	setp.ne.s32 	%p17, %r48, 2;
	@%p17 bra 	$L__BB0_28;
	sub.f32 	%f108, %f108, %f22;
	bra.uni 	$L__BB0_28;
$L__BB0_27:
	add.f32 	%f108, %f108, %f22;
$L__BB0_28:
	shr.u32 	%r51, %r13, 4;
	and.b32  	%r50, %r51, 3;
	ld.global.nc.f32 	%f26, [%rd4+24];
	setp.eq.s32 	%p18, %r50, 1;
	@%p18 bra 	$L__BB0_31;
	setp.ne.s32 	%p19, %r50, 2;
	@%p19 bra 	$L__BB0_32;
	sub.f32 	%f108, %f108, %f26;
	bra.uni 	$L__BB0_32;
$L__BB0_31:
	add.f32 	%f108, %f108, %f26;
$L__BB0_32:
	shr.u32 	%r52, %r13, 6;
	ld.global.nc.f32 	%f30, [%rd4+28];
	setp.eq.s32 	%p20, %r52, 1;
	@%p20 bra 	$L__BB0_35;
	setp.ne.s32 	%p21, %r52, 2;
	@%p21 bra 	$L__BB0_36;
	sub.f32 	%f108, %f108, %f30;
	bra.uni 	$L__BB0_36;
$L__BB0_35:
	add.f32 	%f108, %f108, %f30;
$L__BB0_36:
	ld.global.nc.u8 	%rs3, [%rd3+2];
	cvt.u32.u8 	%r14, %rs3;
	and.b32  	%r53, %r14, 3;
	ld.global.nc.f32 	%f34, [%rd4+32];
	setp.eq.s32 	%p22, %r53, 1;
	@%p22 bra 	$L__BB0_39;
	setp.ne.s32 	%p23, %r53, 2;
	@%p23 bra 	$L__BB0_40;
	sub.f32 	%f108, %f108, %f34;
	bra.uni 	$L__BB0_40;
$L__BB0_39:
	add.f32 	%f108, %f108, %f34;
$L__BB0_40:
	shr.u32 	%r55, %r14, 2;
	and.b32  	%r54, %r55, 3;
	ld.global.nc.f32 	%f38, [%rd4+36];
	setp.eq.s32 	%p24, %r54, 1;
	@%p24 bra 	$L__BB0_43;
	setp.ne.s32 	%p25, %r54, 2;
	@%p25 bra 	$L__BB0_44;
	sub.f32 	%f108, %f108, %f38;
	bra.uni 	$L__BB0_44;
$L__BB0_43:
	add.f32 	%f108, %f108, %f38;
$L__BB0_44:
	shr.u32 	%r57, %r14, 4;
	and.b32  	%r56, %r57, 3;
	ld.global.nc.f32 	%f42, [%rd4+40];
	setp.eq.s32 	%p26, %r56, 1;
	@%p26 bra 	$L__BB0_47;
	setp.ne.s32 	%p27, %r56, 2;
	@%p27 bra 	$L__BB0_48;
	sub.f32 	%f108, %f108, %f42;
	bra.uni 	$L__BB0_48;
$L__BB0_47:
	add.f32 	%f108, %f108, %f42;
$L__BB0_48:
	shr.u32 	%r58, %r14, 6;
	ld.global.nc.f32 	%f46, [%rd4+44];
	setp.eq.s32 	%p28, %r58, 1;
	@%p28 bra 	$L__BB0_51;
	setp.ne.s32 	%p29, %r58, 2;
	@%p29 bra 	$L__BB0_52;
	sub.f32 	%f108, %f108, %f46;
	bra.uni 	$L__BB0_52;
$L__BB0_51:
	add.f32 	%f108, %f108, %f46;
$L__BB0_52:
	ld.global.nc.u8 	%rs4, [%rd3+3];
	cvt.u32.u8 	%r15, %rs4;
	and.b32  	%r59, %r15, 3;
	ld.global.nc.f32 	%f50, [%rd4+48];
	setp.eq.s32 	%p30, %r59, 1;
	@%p30 bra 	$L__BB0_55;
	setp.ne.s32 	%p31, %r59, 2;
	@%p31 bra 	$L__BB0_56;
	sub.f32 	%f108, %f108, %f50;
	bra.uni 	$L__BB0_56;
$L__BB0_55:
	add.f32 	%f108, %f108, %f50;
$L__BB0_56:
	shr.u32 	%r61, %r15, 2;
	and.b32  	%r60, %r61, 3;
	ld.global.nc.f32 	%f54, [%rd4+52];
	setp.eq.s32 	%p32, %r60, 1;
	@%p32 bra 	$L__BB0_59;
	setp.ne.s32 	%p33, %r60, 2;
	@%p33 bra 	$L__BB0_60;
	sub.f32 	%f108, %f108, %f54;
	bra.uni 	$L__BB0_60;
$L__BB0_59:
	add.f32 	%f108, %f108, %f54;
$L__BB0_60:
	shr.u32 	%r63, %r15, 4;
	and.b32  	%r62, %r63, 3;
	ld.global.nc.f32 	%f58, [%rd4+56];
	setp.eq.s32 	%p34, %r62, 1;
	@%p34 bra 	$L__BB0_63;
	setp.ne.s32 	%p35, %r62, 2;
	@%p35 bra 	$L__BB0_64;
	sub.f32 	%f108, %f108, %f58;
	bra.uni 	$L__BB0_64;
$L__BB0_63:
	add.f32 	%f108, %f108, %f58;
$L__BB0_64:
	shr.u32 	%r64, %r15, 6;
	ld.global.nc.f32 	%f62, [%rd4+60];
	setp.eq.s32 	%p36, %r64, 1;
	@%p36 bra 	$L__BB0_67;
	setp.ne.s32 	%p37, %r64, 2;
	@%p37 bra 	$L__BB0_68;
	sub.f32 	%f108, %f108, %f62;
	bra.uni 	$L__BB0_68;
$L__BB0_67:
	add.f32 	%f108, %f108, %f62;
$L__BB0_68:
	add.s32 	%r76, %r76, 4;
	add.s32 	%r75, %r75, 16;
	add.s32 	%r74, %r74, 4;
	setp.ne.s32 	%p38, %r76, 0;
	@%p38 bra 	$L__BB0_4;
$L__BB0_69:
	setp.eq.s32 	%p39, %r6, 0;
	@%p39 bra 	$L__BB0_88;
	add.s64 	%rd5, %rd1, 8;
	shl.b32 	%r65, %r77, 2;
	add.s32 	%r79, %r3, %r65;
	add.s32 	%r66, %r77, %r5;
	cvt.u64.u32 	%rd15, %r66;
	add.s64 	%rd20, %rd2, %rd15;
	neg.s32 	%r78, %r6;
$L__BB0_71:
	.pragma "nounroll";
	mul.wide.s32 	%rd16, %r79, 4;
	add.s64 	%rd8, %rd5, %rd16;
	ld.global.nc.u8 	%rs5, [%rd20];
	cvt.u32.u8 	%r24, %rs5;
	and.b32  	%r67, %r24, 3;
	ld.global.nc.f32 	%f69, [%rd8+-8];
	setp.eq.s32 	%p40, %r67, 1;
	@%p40 bra 	$L__BB0_74;
	setp.ne.s32 	%p41, %r67, 2;
	@%p41 bra 	$L__BB0_75;
	sub.f32 	%f108, %f108, %f69;
	bra.uni 	$L__BB0_75;
$L__BB0_74:
	add.f32 	%f108, %f108, %f69;
$L__BB0_75:
	shr.u32 	%r69, %r24, 2;
	and.b32  	%r68, %r69, 3;
	ld.global.nc.f32 	%f73, [%rd8+-4];
	setp.eq.s32 	%p42, %r68, 1;
	@%p42 bra 	$L__BB0_78;
	setp.ne.s32 	%p43, %r68, 2;
	@%p43 bra 	$L__BB0_79;
	sub.f32 	%f108, %f108, %f73;
	bra.uni 	$L__BB0_79;
$L__BB0_78:
	add.f32 	%f108, %f108, %f73;
$L__BB0_79:
	shr.u32 	%r71, %r24, 4;
	and.b32  	%r70, %r71, 3;
	ld.global.nc.f32 	%f77, [%rd8];
	setp.eq.s32 	%p44, %r70, 1;
	@%p44 bra 	$L__BB0_82;
	setp.ne.s32 	%p45, %r70, 2;
	@%p45 bra 	$L__BB0_83;
	sub.f32 	%f108, %f108, %f77;
	bra.uni 	$L__BB0_83;
$L__BB0_82:
	add.f32 	%f108, %f108, %f77;
$L__BB0_83:
	shr.u32 	%r72, %r24, 6;
	ld.global.nc.f32 	%f81, [%rd8+4];
	setp.eq.s32 	%p46, %r72, 1;
	@%p46 bra 	$L__BB0_86;
	setp.ne.s32 	%p47, %r72, 2;
	@%p47 bra 	$L__BB0_87;
	sub.f32 	%f108, %f108, %f81;
	bra.uni 	$L__BB0_87;
$L__BB0_86:
	add.f32 	%f108, %f108, %f81;
$L__BB0_87:
	add.s32 	%r79, %r79, 4;
	add.s64 	%rd20, %rd20, 1;
	add.s32 	%r78, %r78, 1;
	setp.ne.s32 	%p48, %r78, 0;
	@%p48 bra 	$L__BB0_71;
$L__BB0_88:
	mul.f32 	%f91, %f86, %f108;
	mad.lo.s32 	%r73, %r28, %r2, %r1;
	cvta.to.global.u64 	%rd17, %rd10;
	mul.wide.s32 	%rd18, %r73, 4;
	add.s64 	%rd19, %rd17, %rd18;
	st.global.f32 	[%rd19], %f91;
$L__BB0_89:
	ret;

}


// ===== COMPILED SASS (sm_100) =====

	.target	sm_100

	.elftype	@"ET_EXEC"


//--------------------- .note.nv.tkinfo           --------------------------
	.section	.note.nv.tkinfo,"",@"SHT_NOTE"
	.sectionflags	@"SHF_NOTE_NV_TKINFO"
	.tkinfo
        /*0018*/ 	.word	0x00000002
        /*0030*/ 	.string	""
        /*0030*/ 	.string	"ptxas"
        /*0030*/ 	.string	"Cuda compilation tools, release 13.0, V13.0.88"
        /*0030*/ 	.string	"Build cuda_13.0.r13.0/compiler.36424714_0"
        /*0030*/ 	.string	"-arch sm_100 -m 64 "



//--------------------- .note.nv.cuinfo           --------------------------
	.section	.note.nv.cuinfo,"",@"SHT_NOTE"
	.sectionflags	@"SHF_NOTE_NV_CUINFO"
        /*0018*/ 	.short	0x0002
        /*001a*/ 	.short	0x0064
        /*001c*/ 	.short	0x0082
	.zero		2


//--------------------- .nv.info                  --------------------------
	.section	.nv.info,"",@"SHT_CUDA_INFO"
	.align	4


	//----- nvinfo : EIATTR_REGCOUNT
	.align		4
        /*0000*/ 	.byte	0x04, 0x2f
        /*0002*/ 	.short	(.L_1 - .L_0)
	.align		4
.L_0:
        /*0004*/ 	.word	index@(bit_linear_forward)
        /*0008*/ 	.word	0x00000014


	//----- nvinfo : EIATTR_FRAME_SIZE
	.align		4
.L_1:
        /*000c*/ 	.byte	0x04, 0x11
        /*000e*/ 	.short	(.L_3 - .L_2)
	.align		4
.L_2:
        /*0010*/ 	.word	index@(bit_linear_forward)
        /*0014*/ 	.word	0x00000000


	//----- nvinfo : EIATTR_MIN_STACK_SIZE
	.align		4
.L_3:
        /*0018*/ 	.byte	0x04, 0x12
        /*001a*/ 	.short	(.L_5 - .L_4)
	.align		4
.L_4:
        /*001c*/ 	.word	index@(bit_linear_forward)
        /*0020*/ 	.word	0x00000000
.L_5:


//--------------------- .nv.compat                --------------------------
	.section	.nv.compat,"",@"SHT_CUDA_COMPAT_INFO"
	.align	4
        /*0000*/ 	.byte	0x02, 0x09, 0x00, 0x00, 0x02, 0x02, 0x01, 0x00, 0x02, 0x05, 0x05, 0x00, 0x03, 0x07, 0x01, 0x01
        /*0010*/ 	.byte	0x02, 0x03, 0x00, 0x00, 0x02, 0x06, 0x01, 0x00, 0x04, 0x0b, 0x08, 0x00, 0x09, 0x00, 0x00, 0x00
        /*0020*/ 	.byte	0x00, 0x00, 0x00, 0x00


//--------------------- .nv.info.bit_linear_forward --------------------------
	.section	.nv.info.bit_linear_forward,"",@"SHT_CUDA_INFO"
	.sectionflags	@""
	.align	4


	//----- nvinfo : EIATTR_CUDA_API_VERSION
	.align		4
        /*0000*/ 	.byte	0x04, 0x37
        /*0002*/ 	.short	(.L_7 - .L_6)
.L_6:
        /*0004*/ 	.word	0x00000082


	//----- nvinfo : EIATTR_KPARAM_INFO
	.align		4
.L_7:
        /*0008*/ 	.byte	0x04, 0x17
        /*000a*/ 	.short	(.L_9 - .L_8)
.L_8:
        /*000c*/ 	.word	0x00000000
        /*0010*/ 	.short	0x0006
        /*0012*/ 	.short	0x0024
        /*0014*/ 	.byte	0x00, 0xf0, 0x11, 0x00


	//----- nvinfo : EIATTR_KPARAM_INFO
	.align		4
.L_9:
        /*0018*/ 	.byte	0x04, 0x17
        /*001a*/ 	.short	(.L_11 - .L_10)
.L_10:
        /*001c*/ 	.word	0x00000000
        /*0020*/ 	.short	0x0005
        /*0022*/ 	.short	0x0020
        /*0024*/ 	.byte	0x00, 0xf0, 0x11, 0x00


	//----- nvinfo : EIATTR_KPARAM_INFO
	.align		4
.L_11:
        /*0028*/ 	.byte	0x04, 0x17
        /*002a*/ 	.short	(.L_13 - .L_12)
.L_12:
        /*002c*/ 	.word	0x00000000
        /*0030*/ 	.short	0x0004
        /*0032*/ 	.short	0x001c
        /*0034*/ 	.byte	0x00, 0xf0, 0x11, 0x00


	//----- nvinfo : EIATTR_KPARAM_INFO
	.align		4
.L_13:
        /*0038*/ 	.byte	0x04, 0x17
        /*003a*/ 	.short	(.L_15 - .L_14)
.L_14:
        /*003c*/ 	.word	0x00000000
        /*0040*/ 	.short	0x0003
        /*0042*/ 	.short	0x0018
        /*0044*/ 	.byte	0x00, 0xf0, 0x11, 0x00


	//----- nvinfo : EIATTR_KPARAM_INFO
	.align		4
.L_15:
        /*0048*/ 	.byte	0x04, 0x17
        /*004a*/ 	.short	(.L_17 - .L_16)
.L_16:
        /*004c*/ 	.word	0x00000000
        /*0050*/ 	.short	0x0002
        /*0052*/ 	.short	0x0010
        /*0054*/ 	.byte	0x00, 0xf5, 0x21, 0x00


	//----- nvinfo : EIATTR_KPARAM_INFO
	.align		4
.L_17:
        /*0058*/ 	.byte	0x04, 0x17
        /*005a*/ 	.short	(.L_19 - .L_18)
.L_18:
        /*005c*/ 	.word	0x00000000
        /*0060*/ 	.short	0x0001
        /*0062*/ 	.short	0x0008
        /*0064*/ 	.byte	0x00, 0xf5, 0x21, 0x00


	//----- nvinfo : EIATTR_KPARAM_INFO
	.align		4
.L_19:
        /*0068*/ 	.byte	0x04, 0x17
        /*006a*/ 	.short	(.L_21 - .L_20)
.L_20:
        /*006c*/ 	.word	0x00000000
        /*0070*/ 	.short	0x0000
        /*0072*/ 	.short	0x0000
        /*0074*/ 	.byte	0x00, 0xf5, 0x21, 0x00


	//----- nvinfo : EIATTR_SPARSE_MMA_MASK
	.align		4
.L_21:
        /*0078*/ 	.byte	0x03, 0x50
        /*007a*/ 	.short	0x0000


	//----- nvinfo : EIATTR_MAXREG_COUNT
	.align		4
        /*007c*/ 	.byte	0x03, 0x1b
        /*007e*/ 	.short	0x00ff


	//----- nvinfo : EIATTR_MERCURY_ISA_VERSION
	.align		4
        /*0080*/ 	.byte	0x03, 0x5f
        /*0082*/ 	.short	0x0101


	//----- nvinfo : EIATTR_VRC_CTA_INIT_COUNT
	.align		4
        /*0084*/ 	.byte	0x02, 0x4a
	.zero		1
	.zero		1


	//----- nvinfo : EIATTR_EXIT_INSTR_OFFSETS
	.align		4
        /*0088*/ 	.byte	0x04, 0x1c
        /*008a*/ 	.short	(.L_23 - .L_22)


	//   ....[0]....
.L_22:
        /*008c*/ 	.word	0x000000d0


	//   ....[1]....
        /*0090*/ 	.word	0x00001340


	//----- nvinfo : EIATTR_CRS_STACK_SIZE
	.align		4
.L_23:
        /*0094*/ 	.byte	0x04, 0x1e
        /*0096*/ 	.short	(.L_25 - .L_24)
.L_24:
        /*0098*/ 	.word	0x00000000


	//----- nvinfo : EIATTR_CBANK_PARAM_SIZE
	.align		4
.L_25:
        /*009c*/ 	.byte	0x03, 0x19
        /*009e*/ 	.short	0x0028


	//----- nvinfo : EIATTR_PARAM_CBANK
	.align		4
        /*00a0*/ 	.byte	0x04, 0x0a
        /*00a2*/ 	.short	(.L_27 - .L_26)
	.align		4
.L_26:
        /*00a4*/ 	.word	index@(.nv.constant0.bit_linear_forward)
        /*00a8*/ 	.short	0x0380
        /*00aa*/ 	.short	0x0028


	//----- nvinfo : EIATTR_SW_WAR
	.align		4
.L_27:
        /*00ac*/ 	.byte	0x04, 0x36
        /*00ae*/ 	.short	(.L_29 - .L_28)
.L_28:
        /*00b0*/ 	.word	0x00000008
.L_29:


//--------------------- .nv.callgraph             --------------------------
	.section	.nv.callgraph,"",@"SHT_CUDA_CALLGRAPH"
	.align	4
	.sectionentsize	8
	.align		4
        /*0000*/ 	.word	0x00000000
	.align		4
        /*0004*/ 	.word	0xffffffff
	.align		4
        /*0008*/ 	.word	0x00000000
	.align		4
        /*000c*/ 	.word	0xfffffffe
	.align		4
        /*0010*/ 	.word	0x00000000
	.align		4
        /*0014*/ 	.word	0xfffffffd
	.align		4
        /*0018*/ 	.word	0x00000000
	.align		4
        /*001c*/ 	.word	0xfffffffc


//--------------------- .text.bit_linear_forward  --------------------------
	.section	.text.bit_linear_forward,"ax",@progbits
	.align	128
        .global         bit_linear_forward
        .type           bit_linear_forward,@function
        .size           bit_linear_forward,(.L_x_65 - bit_linear_forward)
        .other          bit_linear_forward,@"STO_CUDA_ENTRY STV_DEFAULT"
bit_linear_forward:
.text.bit_linear_forward:
[----:B------:R-:W-:Y:S01]  /*0000*/  LDC R1, c[0x0][0x37c] ;  /* 0x0000df00ff017b82 */ /* 0x000fe20000000800 */
[----:B------:R-:W0:Y:S07]  /*0010*/  S2R R3, SR_TID.Y ;  /* 0x0000000000037919 */ /* 0x000e2e0000002200 */
[----:B------:R-:W0:Y:S01]  /*0020*/  S2UR UR4, SR_CTAID.Y ;  /* 0x00000000000479c3 */ /* 0x000e220000002600 */
[----:B------:R-:W1:Y:S01]  /*0030*/  LDCU UR6, c[0x0][0x3a4] ;  /* 0x00007480ff0677ac */ /* 0x000e620008000800 */
[----:B------:R-:W2:Y:S01]  /*0040*/  S2R R2, SR_TID.X ;  /* 0x0000000000027919 */ /* 0x000ea20000002100 */
[----:B------:R-:W3:Y:S05]  /*0050*/  LDCU UR7, c[0x0][0x39c] ;  /* 0x00007380ff0777ac */ /* 0x000eea0008000800 */
[----:B------:R-:W0:Y:S08]  /*0060*/  LDC R0, c[0x0][0x364] ;  /* 0x0000d900ff007b82 */ /* 0x000e300000000800 */
[----:B------:R-:W2:Y:S08]  /*0070*/  S2UR UR5, SR_CTAID.X ;  /* 0x00000000000579c3 */ /* 0x000eb00000002500 */
[----:B------:R-:W2:Y:S01]  /*0080*/  LDC R9, c[0x0][0x360] ;  /* 0x0000d800ff097b82 */ /* 0x000ea20000000800 */
[----:B0-----:R-:W-:-:S05]  /*0090*/  IMAD R0, R0, UR4, R3 ;  /* 0x0000000400007c24 */ /* 0x001fca000f8e0203 */
[----:B-1----:R-:W-:Y:S01]  /*00a0*/  ISETP.GE.AND P0, PT, R0, UR6, PT ;  /* 0x0000000600007c0c */ /* 0x002fe2000bf06270 */
[----:B--2---:R-:W-:-:S05]  /*00b0*/  IMAD R9, R9, UR5, R2 ;  /* 0x0000000509097c24 */ /* 0x004fca000f8e0202 */
[----:B---3--:R-:W-:-:S13]  /*00c0*/  ISETP.GE.OR P0, PT, R9, UR7, P0 ;  /* 0x0000000709007c0c */ /* 0x008fda0008706670 */
[----:B------:R-:W-:Y:S05]  /*00d0*/  @P0 EXIT ;  /* 0x000000000000094d */ /* 0x000fea0003800000 */
[----:B------:R-:W0:Y:S01]  /*00e0*/  LDCU UR6, c[0x0][0x3a0] ;  /* 0x00007400ff0677ac */ /* 0x000e220008000800 */
[----:B------:R-:W-:Y:S01]  /*00f0*/  IMAD.MOV.U32 R8, RZ, RZ, RZ ;  /* 0x000000ffff087224 */ /* 0x000fe200078e00ff */
[----:B------:R-:W1:Y:S01]  /*0100*/  LDCU.64 UR10, c[0x0][0x358] ;  /* 0x00006b00ff0a77ac */ /* 0x000e620008000a00 */
[----:B0-----:R-:W-:Y:S02]  /*0110*/  UISETP.GE.AND UP0, UPT, UR6, 0x4, UPT ;  /* 0x000000040600788c */ /* 0x001fe4000bf06270 */
[----:B------:R-:W-:-:S04]  /*0120*/  USHF.R.S32.HI UR4, URZ, 0x1f, UR6 ;  /* 0x0000001fff047899 */ /* 0x000fc80008011406 */
[----:B------:R-:W-:-:S03]  /*0130*/  ULEA.HI UR4, UR4, UR6, URZ, 0x2 ;  /* 0x0000000604047291 */ /* 0x000fc6000f8f10ff */
[----:B-1----:R-:W-:Y:S09]  /*0140*/  BRA.U !UP0, `(.L_x_0) ;  /* 0x0000001108607547 */ /* 0x002ff2000b800000 */
[----:B------:R-:W-:Y:S01]  /*0150*/  USHF.R.S32.HI UR4, URZ, 0x2, UR4 ;  /* 0x00000002ff047899 */ /* 0x000fe20008011404 */
[----:B------:R-:W-:Y:S02]  /*0160*/  IMAD R11, R9, UR6, RZ ;  /* 0x00000006090b7c24 */ /* 0x000fe4000f8e02ff */
[----:B------:R-:W-:Y:S01]  /*0170*/  IMAD.MOV.U32 R8, RZ, RZ, RZ ;  /* 0x000000ffff087224 */ /* 0x000fe200078e00ff */
[----:B------:R-:W-:Y:S01]  /*0180*/  UIADD3 UR5, UPT, UPT, UR4, -0x1, URZ ;  /* 0xffffffff04057890 */ /* 0x000fe2000fffe0ff */
[----:B------:R-:W-:Y:S01]  /*0190*/  IMAD.MOV.U32 R10, RZ, RZ, RZ ;  /* 0x000000ffff0a7224 */ /* 0x000fe200078e00ff */
[----:B------:R-:W-:Y:S02]  /*01a0*/  ULOP3.LUT UR8, UR4, 0x3, URZ, 0xc0, !UPT ;  /* 0x0000000304087892 */ /* 0x000fe4000f8ec0ff */
[----:B------:R-:W-:Y:S01]  /*01b0*/  IMAD R15, R0, UR4, RZ ;  /* 0x00000004000f7c24 */ /* 0x000fe2000f8e02ff */
[----:B------:R-:W-:-:S09]  /*01c0*/  UISETP.GE.U32.AND UP0, UPT, UR5, 0x3, UPT ;  /* 0x000000030500788c */ /* 0x000fd2000bf06070 */
[----:B------:R-:W-:Y:S05]  /*01d0*/  BRA.U !UP0, `(.L_x_1) ;  /* 0x0000000d08307547 */ /* 0x000fea000b800000 */
[----:B------:R-:W0:Y:S01]  /*01e0*/  LDC.64 R2, c[0x0][0x380] ;  /* 0x0000e000ff027b82 */ /* 0x000e220000000a00 */
[----:B------:R-:W-:Y:S01]  /*01f0*/  ULOP3.LUT UR4, UR4, 0x1ffffffc, URZ, 0xc0, !UPT ;  /* 0x1ffffffc04047892 */ /* 0x000fe2000f8ec0ff */
[----:B------:R-:W-:Y:S01]  /*0200*/  IMAD.MOV.U32 R8, RZ, RZ, RZ ;  /* 0x000000ffff087224 */ /* 0x000fe200078e00ff */
[----:B------:R-:W1:Y:S01]  /*0210*/  LDCU.64 UR6, c[0x0][0x388] ;  /* 0x00007100ff0677ac */ /* 0x000e620008000a00 */
[----:B------:R-:W-:Y:S02]  /*0220*/  IMAD.MOV.U32 R12, RZ, RZ, R15 ;  /* 0x000000ffff0c7224 */ /* 0x000fe400078e000f */
[----:B------:R-:W-:Y:S01]  /*0230*/  IMAD.MOV.U32 R13, RZ, RZ, R11 ;  /* 0x000000ffff0d7224 */ /* 0x000fe200078e000b */
[----:B------:R-:W-:Y:S02]  /*0240*/  UIADD3 UR5, UPT, UPT, -UR4, URZ, URZ ;  /* 0x000000ff04057290 */ /* 0x000fe4000fffe1ff */
[----:B------:R-:W-:-:S10]  /*0250*/  IMAD.U32 R10, RZ, RZ, UR4 ;  /* 0x00000004ff0a7e24 */ /* 0x000fd4000f8e00ff */
.L_x_50:
[----:B-1----:R-:W-:-:S05]  /*0260*/  IADD3 R4, P0, PT, R12, UR6, RZ ;  /* 0x000000060c047c10 */ /* 0x002fca000ff1e0ff */
[----:B------:R-:W-:-:S05]  /*0270*/  IMAD.X R5, RZ, RZ, UR7, P0 ;  /* 0x00000007ff057e24 */ /* 0x000fca00080e06ff */
[----:B------:R-:W2:Y:S01]  /*0280*/  LDG.E.U8.CONSTANT R16, desc[UR10][R4.64] ;  /* 0x0000000a04107981 */ /* 0x000ea2000c1e9100 */
[----:B0----5:R-:W-:-:S05]  /*0290*/  IMAD.WIDE R6, R13, 0x4, R2 ;  /* 0x000000040d067825 */ /* 0x021fca00078e0202 */
[----:B------:R0:W5:Y:S01]  /*02a0*/  LDG.E.CONSTANT R17, desc[UR10][R6.64] ;  /* 0x0000000a06117981 */ /* 0x000162000c1e9900 */
[----:B------:R-:W-:Y:S01]  /*02b0*/  UIADD3 UR5, UPT, UPT, UR5, 0x4, URZ ;  /* 0x0000000405057890 */ /* 0x000fe2000fffe0ff */
[----:B------:R-:W-:Y:S03]  /*02c0*/  BSSY.RECONVERGENT B0, `(.L_x_2) ;  /* 0x000000a000007945 */ /* 0x000fe60003800200 */
[----:B------:R-:W-:Y:S01]  /*02d0*/  UISETP.NE.AND UP0, UPT, UR5, URZ, UPT ;  /* 0x000000ff0500728c */ /* 0x000fe2000bf05270 */
[----:B--2---:R-:W-:-:S04]  /*02e0*/  LOP3.LUT R14, R16, 0x3, RZ, 0xc0, !PT ;  /* 0x00000003100e7812 */ /* 0x004fc800078ec0ff */
[----:B------:R-:W-:-:S13]  /*02f0*/  ISETP.NE.AND P0, PT, R14, 0x2, PT ;  /* 0x000000020e00780c */ /* 0x000fda0003f05270 */
[----:B0-----:R-:W-:Y:S05]  /*0300*/  @!P0 BRA `(.L_x_3) ;  /* 0x0000000000108947 */ /* 0x001fea0003800000 */
[----:B------:R-:W-:-:S13]  /*0310*/  ISETP.NE.AND P0, PT, R14, 0x1, PT ;  /* 0x000000010e00780c */ /* 0x000fda0003f05270 */
[----:B------:R-:W-:Y:S05]  /*0320*/  @P0 BRA `(.L_x_4) ;  /* 0x00000000000c0947 */ /* 0x000fea0003800000 */
[----:B-----5:R-:W-:Y:S01]  /*0330*/  FADD R8, R8, R17 ;  /* 0x0000001108087221 */ /* 0x020fe20000000000 */
[----:B------:R-:W-:Y:S06]  /*0340*/  BRA `(.L_x_4) ;  /* 0x0000000000047947 */ /* 0x000fec0003800000 */
.L_x_3:
[----:B-----5:R-:W-:-:S07]  /*0350*/  FADD R8, R8, -R17 ;  /* 0x8000001108087221 */ /* 0x020fce0000000000 */
.L_x_4:
[----:B------:R-:W-:Y:S05]  /*0360*/  BSYNC.RECONVERGENT B0 ;  /* 0x0000000000007941 */ /* 0x000fea0003800200 */
.L_x_2:
[----:B-----5:R0:W5:Y:S01]  /*0370*/  LDG.E.CONSTANT R17, desc[UR10][R6.64+0x4] ;  /* 0x0000040a06117981 */ /* 0x020162000c1e9900 */
[----:B------:R-:W-:Y:S01]  /*0380*/  SHF.R.U32.HI R14, RZ, 0x2, R16 ;  /* 0x00000002ff0e7819 */ /* 0x000fe20000011610 */
[----:B------:R-:W-:Y:S03]  /*0390*/  BSSY.RECONVERGENT B0, `(.L_x_5) ;  /* 0x0000009000007945 */ /* 0x000fe60003800200 */
[----:B------:R-:W-:-:S04]  /*03a0*/  LOP3.LUT R14, R14, 0x3, RZ, 0xc0, !PT ;  /* 0x000000030e0e7812 */ /* 0x000fc800078ec0ff */
[----:B------:R-:W-:-:S13]  /*03b0*/  ISETP.NE.AND P0, PT, R14, 0x1, PT ;  /* 0x000000010e00780c */ /* 0x000fda0003f05270 */
[----:B0-----:R-:W-:Y:S05]  /*03c0*/  @!P0 BRA `(.L_x_6) ;  /* 0x0000000000108947 */ /* 0x001fea0003800000 */
[----:B------:R-:W-:-:S13]  /*03d0*/  ISETP.NE.AND P0, PT, R14, 0x2, PT ;  /* 0x000000020e00780c */ /* 0x000fda0003f05270 */
[----:B------:R-:W-:Y:S05]  /*03e0*/  @P0 BRA `(.L_x_7) ;  /* 0x00000000000c0947 */ /* 0x000fea0003800000 */
[----:B-----5:R-:W-:Y:S01]  /*03f0*/  FADD R8, R8, -R17 ;  /* 0x8000001108087221 */ /* 0x020fe20000000000 */
[----:B------:R-:W-:Y:S06]  /*0400*/  BRA `(.L_x_7) ;  /* 0x0000000000047947 */ /* 0x000fec0003800000 */
.L_x_6:
[----:B-----5:R-:W-:-:S07]  /*0410*/  FADD R8, R8, R17 ;  /* 0x0000001108087221 */ /* 0x020fce0000000000 */
.L_x_7:
[----:B------:R-:W-:Y:S05]  /*0420*/  BSYNC.RECONVERGENT B0 ;  /* 0x0000000000007941 */ /* 0x000fea0003800200 */
.L_x_5:
        /* <DEDUP_REMOVED lines=10> */
.L_x_9:
[----:B-----5:R-:W-:-:S07]  /*04d0*/  FADD R8, R8, R17 ;  /* 0x0000001108087221 */ /* 0x020fce0000000000 */
.L_x_10:
[----:B------:R-:W-:Y:S05]  /*04e0*/  BSYNC.RECONVERGENT B0 ;  /* 0x0000000000007941 */ /* 0x000fea0003800200 */
.L_x_8:
[----:B-----5:R0:W5:Y:S01]  /*04f0*/  LDG.E.CONSTANT R17, desc[UR10][R6.64+0xc] ;  /* 0x00000c0a06117981 */ /* 0x020162000c1e9900 */
[----:B------:R-:W-:Y:S01]  /*0500*/  SHF.R.U32.HI R16, RZ, 0x6, R16 ;  /* 0x00000006ff107819 */ /* 0x000fe20000011610 */
[----:B------:R-:W-:Y:S03]  /*0510*/  BSSY.RECONVERGENT B0, `(.L_x_11) ;  /* 0x0000008000007945 */ /* 0x000fe60003800200 */
[----:B------:R-:W-:-:S13]  /*0520*/  ISETP.NE.AND P0, PT, R16, 0x1, PT ;  /* 0x000000011000780c */ /* 0x000fda0003f05270 */
[----:B0-----:R-:W-:Y:S05]  /*0530*/  @!P0 BRA `(.L_x_12) ;  /* 0x0000000000108947 */ /* 0x001fea0003800000 */
[----:B------:R-:W-:-:S13]  /*0540*/  ISETP.NE.AND P0, PT, R16, 0x2, PT ;  /* 0x000000021000780c */ /* 0x000fda0003f05270 */
[----:B------:R-:W-:Y:S05]  /*0550*/  @P0 BRA `(.L_x_13) ;  /* 0x00000000000c0947 */ /* 0x000fea0003800000 */
[----:B-----5:R-:W-:Y:S01]  /*0560*/  FADD R8, R8, -R17 ;  /* 0x8000001108087221 */ /* 0x020fe20000000000 */
[----:B------:R-:W-:Y:S06]  /*0570*/  BRA `(.L_x_13) ;  /* 0x0000000000047947 */ /* 0x000fec0003800000 */
.L_x_12:
[----:B-----5:R-:W-:-:S07]  /*0580*/  FADD R8, R8, R17 ;  /* 0x0000001108087221 */ /* 0x020fce0000000000 */
.L_x_13:
[----:B------:R-:W-:Y:S05]  /*0590*/  BSYNC.RECONVERGENT B0 ;  /* 0x0000000000007941 */ /* 0x000fea0003800200 */
.L_x_11:
[----:B------:R-:W2:Y:S04]  /*05a0*/  LDG.E.U8.CONSTANT R16, desc[UR10][R4.64+0x1] ;  /* 0x0000010a04107981 */ /* 0x000ea8000c1e9100 */
[----:B-----5:R0:W5:Y:S01]  /*05b0*/  LDG.E.CONSTANT R17, desc[UR10][R6.64+0x10] ;  /* 0x0000100a06117981 */ /* 0x020162000c1e9900 */
[----:B------:R-:W-:Y:S01]  /*05c0*/  BSSY.RECONVERGENT B0, `(.L_x_14) ;  /* 0x0000009000007945 */ /* 0x000fe20003800200 */
[----:B--2---:R-:W-:-:S04]  /*05d0*/  LOP3.LUT R14, R16, 0x3, RZ, 0xc0, !PT ;  /* 0x00000003100e7812 */ /* 0x004fc800078ec0ff */
[----:B------:R-:W-:-:S13]  /*05e0*/  ISETP.NE.AND P0, PT, R14, 0x1, PT ;  /* 0x000000010e00780c */ /* 0x000fda0003f05270 */
[----:B0-----:R-:W-:Y:S05]  /*05f0*/  @!P0 BRA `(.L_x_15) ;  /* 0x0000000000108947 */ /* 0x001fea0003800000 */
[----:B------:R-:W-:-:S13]  /*0600*/  ISETP.NE.AND P0, PT, R14, 0x2, PT ;  /* 0x000000020e00780c */ /* 0x000fda0003f05270 */
[----:B------:R-:W-:Y:S05]  /*0610*/  @P0 BRA `(.L_x_16) ;  /* 0x00000000000c0947 */ /* 0x000fea0003800000 */
[----:B-----5:R-:W-:Y:S01]  /*0620*/  FADD R8, R8, -R17 ;  /* 0x8000001108087221 */ /* 0x020fe20000000000 */
[----:B------:R-:W-:Y:S06]  /*0630*/  BRA `(.L_x_16) ;  /* 0x0000000000047947 */ /* 0x000fec0003800000 */
.L_x_15:
[----:B-----5:R-:W-:-:S07]  /*0640*/  FADD R8, R8, R17 ;  /* 0x0000001108087221 */ /* 0x020fce0000000000 */
.L_x_16:
[----:B------:R-:W-:Y:S05]  /*0650*/  BSYNC.RECONVERGENT B0 ;  /* 0x0000000000007941 */ /* 0x000fea0003800200 */
.L_x_14:
        /* <DEDUP_REMOVED lines=10> */
.L_x_18:
[----:B-----5:R-:W-:-:S07]  /*0700*/  FADD R8, R8, R17 ;  /* 0x0000001108087221 */ /* 0x020fce0000000000 */
.L_x_19:
[----:B------:R-:W-:Y:S05]  /*0710*/  BSYNC.RECONVERGENT B0 ;  /* 0x0000000000007941 */ /* 0x000fea0003800200 */
.L_x_17:
        /* <DEDUP_REMOVED lines=10> */
.L_x_21:
[----:B-----5:R-:W-:-:S07]  /*07c0*/  FADD R8, R8, R17 ;  /* 0x0000001108087221 */ /* 0x020fce0000000000 */
.L_x_22:
[----:B------:R-:W-:Y:S05]  /*07d0*/  BSYNC.RECONVERGENT B0 ;  /* 0x0000000000007941 */ /* 0x000fea0003800200 */
.L_x_20:
        /* <DEDUP_REMOVED lines=9> */
.L_x_24:
[----:B-----5:R-:W-:-:S07]  /*0870*/  FADD R8, R8, R17 ;  /* 0x0000001108087221 */ /* 0x020fce0000000000 */
.L_x_25:
[----:B------:R-:W-:Y:S05]  /*0880*/  BSYNC.RECONVERGENT B0 ;  /* 0x0000000000007941 */ /* 0x000fea0003800200 */
.L_x_23:
        /* <DEDUP_REMOVED lines=10> */
.L_x_27:
[----:B-----5:R-:W-:-:S07]  /*0930*/  FADD R8, R8, R17 ;  /* 0x0000001108087221 */ /* 0x020fce0000000000 */
.L_x_28:
[----:B------:R-:W-:Y:S05]  /*0940*/  BSYNC.RECONVERGENT B0 ;  /* 0x0000000000007941 */ /* 0x000fea0003800200 */
.L_x_26:
        /* <DEDUP_REMOVED lines=10> */
.L_x_30:
[----:B-----5:R-:W-:-:S07]  /*09f0*/  FADD R8, R8, R17 ;  /* 0x0000001108087221 */ /* 0x020fce0000000000 */
.L_x_31:
[----:B------:R-:W-:Y:S05]  /*0a00*/  BSYNC.RECONVERGENT B0 ;  /* 0x0000000000007941 */ /* 0x000fea0003800200 */
.L_x_29:
        /* <DEDUP_REMOVED lines=10> */
.L_x_33:
[----:B-----5:R-:W-:-:S07]  /*0ab0*/  FADD R8, R8, R17 ;  /* 0x0000001108087221 */ /* 0x020fce0000000000 */
.L_x_34:
[----:B------:R-:W-:Y:S05]  /*0ac0*/  BSYNC.RECONVERGENT B0 ;  /* 0x0000000000007941 */ /* 0x000fea0003800200 */
.L_x_32:
        /* <DEDUP_REMOVED lines=9> */
.L_x_36:
[----:B-----5:R-:W-:-:S07]  /*0b60*/  FADD R8, R8, R17 ;  /* 0x0000001108087221 */ /* 0x020fce0000000000 */
.L_x_37:
[----:B------:R-:W-:Y:S05]  /*0b70*/  BSYNC.RECONVERGENT B0 ;  /* 0x0000000000007941 */ /* 0x000fea0003800200 */
.L_x_35:
        /* <DEDUP_REMOVED lines=10> */
.L_x_39:
[----:B-----5:R-:W-:-:S07]  /*0c20*/  FADD R8, R8, R17 ;  /* 0x0000001108087221 */ /* 0x020fce0000000000 */
.L_x_40:
[----:B------:R-:W-:Y:S05]  /*0c30*/  BSYNC.RECONVERGENT B0 ;  /* 0x0000000000007941 */ /* 0x000fea0003800200 */
.L_x_38:
        /* <DEDUP_REMOVED lines=10> */
.L_x_42:
[----:B-----5:R-:W-:-:S07]  /*0ce0*/  FADD R8, R8, R17 ;  /* 0x0000001108087221 */ /* 0x020fce0000000000 */
.L_x_43:
[----:B------:R-:W-:Y:S05]  /*0cf0*/  BSYNC.RECONVERGENT B0 ;  /* 0x0000000000007941 */ /* 0x000fea0003800200 */
.L_x_41:
        /* <DEDUP_REMOVED lines=10> */
.L_x_45:
[----:B-----5:R-:W-:-:S07]  /*0da0*/  FADD R8, R8, R17 ;  /* 0x0000001108087221 */ /* 0x020fce0000000000 */
.L_x_46:
[----:B------:R-:W-:Y:S05]  /*0db0*/  BSYNC.RECONVERGENT B0 ;  /* 0x0000000000007941 */ /* 0x000fea0003800200 */
.L_x_44:
[----:B------:R0:W5:Y:S01]  /*0dc0*/  LDG.E.CONSTANT R7, desc[UR10][R6.64+0x3c] ;  /* 0x00003c0a06077981 */ /* 0x000162000c1e9900 */
        /* <DEDUP_REMOVED lines=8> */
.L_x_48:
[----:B-----5:R-:W-:-:S07]  /*0e50*/  FADD R8, R8, R7 ;  /* 0x0000000708087221 */ /* 0x020fce0000000000 */
.L_x_49:
[----:B------:R-:W-:Y:S05]  /*0e60*/  BSYNC.RECONVERGENT B0 ;  /* 0x0000000000007941 */ /* 0x000fea0003800200 */
.L_x_47:
[----:B------:R-:W-:Y:S02]  /*0e70*/  VIADD R13, R13, 0x10 ;  /* 0x000000100d0d7836 */ /* 0x000fe40000000000 */
[----:B------:R-:W-:Y:S01]  /*0e80*/  VIADD R12, R12, 0x4 ;  /* 0x000000040c0c7836 */ /* 0x000fe20000000000 */
[----:B------:R-:W-:Y:S06]  /*0e90*/  BRA.U UP0, `(.L_x_50) ;  /* 0xfffffff100f07547 */ /* 0x000fec000b83ffff */
.L_x_1:
[----:B------:R-:W-:-:S09]  /*0ea0*/  UISETP.NE.AND UP0, UPT, UR8, URZ, UPT ;  /* 0x000000ff0800728c */ /* 0x000fd2000bf05270 */
[----:B------:R-:W-:Y:S05]  /*0eb0*/  BRA.U !UP0, `(.L_x_0) ;  /* 0x0000000508047547 */ /* 0x000fea000b800000 */
[----:B------:R-:W0:Y:S01]  /*0ec0*/  LDCU.128 UR4, c[0x0][0x380] ;  /* 0x00007000ff0477ac */ /* 0x000e220008000c00 */
[----:B------:R-:W-:Y:S02]  /*0ed0*/  IMAD.IADD R15, R15, 0x1, R10 ;  /* 0x000000010f0f7824 */ /* 0x000fe400078e020a */
[----:B------:R-:W-:Y:S01]  /*0ee0*/  IMAD R11, R10, 0x4, R11 ;  /* 0x000000040a0b7824 */ /* 0x000fe200078e020b */
[----:B------:R-:W-:Y:S02]  /*0ef0*/  UIADD3 UR9, UPT, UPT, -UR8, URZ, URZ ;  /* 0x000000ff08097290 */ /* 0x000fe4000fffe1ff */
[----:B0-----:R-:W-:Y:S01]  /*0f00*/  IADD3 R15, P0, PT, R15, UR6, RZ ;  /* 0x000000060f0f7c10 */ /* 0x001fe2000ff1e0ff */
[----:B------:R-:W-:-:S04]  /*0f10*/  UIADD3 UR4, UP0, UPT, UR4, 0x8, URZ ;  /* 0x0000000804047890 */ /* 0x000fc8000ff1e0ff */
[----:B------:R-:W-:Y:S01]  /*0f20*/  IMAD.X R5, RZ, RZ, UR7, P0 ;  /* 0x00000007ff057e24 */ /* 0x000fe200080e06ff */
[----:B------:R-:W-:-:S12]  /*0f30*/  UIADD3.X UR5, UPT, UPT, URZ, UR5, URZ, UP0, !UPT ;  /* 0x00000005ff057290 */ /* 0x000fd800087fe4ff */
.L_x_63:
[----:B------:R-:W-:-:S05]  /*0f40*/  IMAD.MOV.U32 R4, RZ, RZ, R15 ;  /* 0x000000ffff047224 */ /* 0x000fca00078e000f */
[----:B------:R-:W2:Y:S01]  /*0f50*/  LDG.E.U8.CONSTANT R6, desc[UR10][R4.64] ;  /* 0x0000000a04067981 */ /* 0x000ea2000c1e9100 */
[----:B------:R-:W-:Y:S02]  /*0f60*/  IMAD.U32 R2, RZ, RZ, UR4 ;  /* 0x00000004ff027e24 */ /* 0x000fe4000f8e00ff */
[----:B-----5:R-:W-:Y:S02]  /*0f70*/  IMAD.U32 R3, RZ, RZ, UR5 ;  /* 0x00000005ff037e24 */ /* 0x020fe4000f8e00ff */
[----:B------:R-:W-:-:S05]  /*0f80*/  IMAD.WIDE R2, R11, 0x4, R2 ;  /* 0x000000040b027825 */ /* 0x000fca00078e0202 */
[----:B-----5:R0:W5:Y:S01]  /*0f90*/  LDG.E.CONSTANT R13, desc[UR10][R2.64+-0x8] ;  /* 0xfffff80a020d7981 */ /* 0x020162000c1e9900 */
        /* <DEDUP_REMOVED lines=8> */
[----:B-----5:R-:W-:Y:S01]  /*1020*/  FADD R8, R8, -R13 ;  /* 0x8000000d08087221 */ /* 0x020fe20000000000 */
[----:B------:R-:W-:Y:S06]  /*1030*/  BRA `(.L_x_53) ;  /* 0x0000000000047947 */ /* 0x000fec0003800000 */
.L_x_52:
[----:B-----5:R-:W-:-:S07]  /*1040*/  FADD R8, R8, R13 ;  /* 0x0000000d08087221 */ /* 0x020fce0000000000 */
.L_x_53:
[----:B------:R-:W-:Y:S05]  /*1050*/  BSYNC.RECONVERGENT B0 ;  /* 0x0000000000007941 */ /* 0x000fea0003800200 */
.L_x_51:
[----:B------:R0:W5:Y:S01]  /*1060*/  LDG.E.CONSTANT R7, desc[UR10][R2.64+-0x4] ;  /* 0xfffffc0a02077981 */ /* 0x000162000c1e9900 */
        /* <DEDUP_REMOVED lines=9> */
.L_x_55:
[----:B-----5:R-:W-:-:S07]  /*1100*/  FADD R8, R8, R7 ;  /* 0x0000000708087221 */ /* 0x020fce0000000000 */
.L_x_56:
[----:B------:R-:W-:Y:S05]  /*1110*/  BSYNC.RECONVERGENT B0 ;  /* 0x0000000000007941 */ /* 0x000fea0003800200 */
.L_x_54:
        /* <DEDUP_REMOVED lines=10> */
.L_x_58:
[----:B-----5:R-:W-:-:S07]  /*11c0*/  FADD R8, R8, R7 ;  /* 0x0000000708087221 */ /* 0x020fce0000000000 */
.L_x_59:
[----:B------:R-:W-:Y:S05]  /*11d0*/  BSYNC.RECONVERGENT B0 ;  /* 0x0000000000007941 */ /* 0x000fea0003800200 */
.L_x_57:
        /* <DEDUP_REMOVED lines=9> */
.L_x_61:
[----:B-----5:R-:W-:-:S07]  /*1270*/  FADD R8, R8, R3 ;  /* 0x0000000308087221 */ /* 0x020fce0000000000 */
.L_x_62:
[----:B------:R-:W-:Y:S05]  /*1280*/  BSYNC.RECONVERGENT B0 ;  /* 0x0000000000007941 */ /* 0x000fea0003800200 */
.L_x_60:
[----:B------:R-:W-:Y:S01]  /*1290*/  IADD3 R15, P0, PT, R15, 0x1, RZ ;  /* 0x000000010f0f7810 */ /* 0x000fe20007f1e0ff */
[----:B------:R-:W-:-:S04]  /*12a0*/  VIADD R11, R11, 0x4 ;  /* 0x000000040b0b7836 */ /* 0x000fc80000000000 */
[----:B------:R-:W-:Y:S01]  /*12b0*/  IMAD.X R5, RZ, RZ, R5, P0 ;  /* 0x000000ffff057224 */ /* 0x000fe200000e0605 */
[----:B------:R-:W-:Y:S07]  /*12c0*/  BRA.U UP0, `(.L_x_63) ;  /* 0xfffffffd001c7547 */ /* 0x000fee000b83ffff */
.L_x_0:
[----:B-----5:R-:W0:Y:S01]  /*12d0*/  LDC.64 R2, c[0x0][0x390] ;  /* 0x0000e400ff027b82 */ /* 0x020e220000000a00 */
[----:B------:R-:W1:Y:S01]  /*12e0*/  LDCU UR7, c[0x0][0x3a4] ;  /* 0x00007480ff0777ac */ /* 0x000e620008000800 */
[----:B------:R-:W2:Y:S01]  /*12f0*/  LDCU UR6, c[0x0][0x398] ;  /* 0x00007300ff0677ac */ /* 0x000ea20008000800 */
[----:B-1----:R-:W-:Y:S02]  /*1300*/  IMAD R9, R9, UR7, R0 ;  /* 0x0000000709097c24 */ /* 0x002fe4000f8e0200 */
[----:B--2---:R-:W-:Y:S02]  /*1310*/  FMUL R5, R8, UR6 ;  /* 0x0000000608057c20 */ /* 0x004fe40008400000 */
[----:B0-----:R-:W-:-:S05]  /*1320*/  IMAD.WIDE R2, R9, 0x4, R2 ;  /* 0x0000000409027825 */ /* 0x001fca00078e0202 */
[----:B------:R-:W-:Y:S01]  /*1330*/  STG.E desc[UR10][R2.64], R5 ;  /* 0x0000000502007986 */ /* 0x000fe2000c10190a */
[----:B------:R-:W-:Y:S05]  /*1340*/  EXIT ;  /* 0x000000000000794d */ /* 0x000fea0003800000 */
.L_x_64:
[----:B------:R-:W-:-:S00]  /*1350*/  BRA `(.L_x_64) ;  /* 0xfffffffc00fc7947 */ /* 0x000fc0000383ffff */
[----:B------:R-:W-:-:S00]  /*1360*/  NOP ;  /* 0x0000000000007918 */ /* 0x000fc00000000000 */
        /* <DEDUP_REMOVED lines=9> */
.L_x_65:


//--------------------- .nv.shared.reserved.0     --------------------------
	.section	.nv.shared.reserved.0,"aw",@nobits
	.weak		__nv_reservedSMEM_offset_0_alias
	.size		__nv_reservedSMEM_offset_0_alias, 0, 64
	.other		__nv_reservedSMEM_offset_0_alias,@"STO_CUDA_RESERVED_SHARED STV_DEFAULT"
__nv_reservedSMEM_offset_0_alias:
	.zero		0
	.zero		64


//--------------------- .nv.constant0.bit_linear_forward --------------------------
	.section	.nv.constant0.bit_linear_forward,"a",@progbits
	.sectionflags	@""
	.align	4
.nv.constant0.bit_linear_forward:
	.zero		936


//--------------------- SYMBOLS --------------------------

	.type		.nv.reservedSmem.offset0,@object
	.size		.nv.reservedSmem.offset0,0x4
